	.headerflags	@"EF_CUDA_TEXMODE_UNIFIED EF_CUDA_64BIT_ADDRESS EF_CUDA_ACCELERATORS EF_CUDA_SM90 EF_CUDA_VIRTUAL_SM(EF_CUDA_SM90)"
	.elftype	@"ET_EXEC"


//--------------------- .nv.info                  --------------------------
	.section	.nv.info,"",@"SHT_CUDA_INFO"
	.align	4


	//----- nvinfo : EIATTR_REGCOUNT
	.align		4
        /*0000*/ 	.byte	0x04, 0x2f
        /*0002*/ 	.short	(.L_3 - .L_2)
	.align		4
.L_2:
        /*0004*/ 	.word	index@(triton_poi_fused_cat_relu_29)
        /*0008*/ 	.word	0x00000026


	//----- nvinfo : EIATTR_MIN_STACK_SIZE
	.align		4
.L_3:
        /*000c*/ 	.byte	0x04, 0x12
        /*000e*/ 	.short	(.L_5 - .L_4)
	.align		4
.L_4:
        /*0010*/ 	.word	index@(triton_poi_fused_cat_relu_29)
        /*0014*/ 	.word	0x00000000


	//----- nvinfo : EIATTR_FRAME_SIZE
	.align		4
.L_5:
        /*0018*/ 	.byte	0x04, 0x11
        /*001a*/ 	.short	(.L_7 - .L_6)
	.align		4
.L_6:
        /*001c*/ 	.word	index@(triton_poi_fused_cat_relu_29)
        /*0020*/ 	.word	0x00000000


	//----- nvinfo : EIATTR_MIN_STACK_SIZE
	.align		4
.L_7:
        /*0024*/ 	.byte	0x04, 0x12
        /*0026*/ 	.short	(.L_9 - .L_8)
	.align		4
.L_8:
        /*0028*/ 	.word	index@(triton_poi_fused_cat_relu_29)
        /*002c*/ 	.word	0x00000000
.L_9:


//--------------------- .nv.info.triton_poi_fused_cat_relu_29 --------------------------
	.section	.nv.info.triton_poi_fused_cat_relu_29,"",@"SHT_CUDA_INFO"
	.sectionflags	@""
	.align	4


	//----- nvinfo : EIATTR_CUDA_API_VERSION
	.align		4
        /*0000*/ 	.byte	0x04, 0x37
        /*0002*/ 	.short	(.L_11 - .L_10)
.L_10:
        /*0004*/ 	.word	0x0000007c


	//----- nvinfo : EIATTR_KPARAM_INFO
	.align		4
.L_11:
        /*0008*/ 	.byte	0x04, 0x17
        /*000a*/ 	.short	(.L_13 - .L_12)
.L_12:
        /*000c*/ 	.word	0x00000000
        /*0010*/ 	.short	0x0010
        /*0012*/ 	.short	0x007c
        /*0014*/ 	.byte	0x00, 0xf0, 0x11, 0x00


	//----- nvinfo : EIATTR_KPARAM_INFO
	.align		4
.L_13:
        /*0018*/ 	.byte	0x04, 0x17
        /*001a*/ 	.short	(.L_15 - .L_14)
.L_14:
        /*001c*/ 	.word	0x00000000
        /*0020*/ 	.short	0x000f
        /*0022*/ 	.short	0x0078
        /*0024*/ 	.byte	0x00, 0xf0, 0x11, 0x00


	//----- nvinfo : EIATTR_KPARAM_INFO
	.align		4
.L_15:
        /*0028*/ 	.byte	0x04, 0x17
        /*002a*/ 	.short	(.L_17 - .L_16)
.L_16:
        /*002c*/ 	.word	0x00000000
        /*0030*/ 	.short	0x000e
        /*0032*/ 	.short	0x0070
        /*0034*/ 	.byte	0x00, 0xf4, 0x21, 0x00


	//----- nvinfo : EIATTR_KPARAM_INFO
	.align		4
.L_17:
        /*0038*/ 	.byte	0x04, 0x17
        /*003a*/ 	.short	(.L_19 - .L_18)
.L_18:
        /*003c*/ 	.word	0x00000000
        /*0040*/ 	.short	0x000d
        /*0042*/ 	.short	0x0068
        /*0044*/ 	.byte	0x00, 0xf4, 0x21, 0x00


	//----- nvinfo : EIATTR_KPARAM_INFO
	.align		4
.L_19:
        /*0048*/ 	.byte	0x04, 0x17
        /*004a*/ 	.short	(.L_21 - .L_20)
.L_20:
        /*004c*/ 	.word	0x00000000
        /*0050*/ 	.short	0x000c
        /*0052*/ 	.short	0x0060
        /*0054*/ 	.byte	0x00, 0xf4, 0x21, 0x00


	//----- nvinfo : EIATTR_KPARAM_INFO
	.align		4
.L_21:
        /*0058*/ 	.byte	0x04, 0x17
        /*005a*/ 	.short	(.L_23 - .L_22)
.L_22:
        /*005c*/ 	.word	0x00000000
        /*0060*/ 	.short	0x000b
        /*0062*/ 	.short	0x0058
        /*0064*/ 	.byte	0x00, 0xf4, 0x21, 0x00


	//----- nvinfo : EIATTR_KPARAM_INFO
	.align		4
.L_23:
        /*0068*/ 	.byte	0x04, 0x17
        /*006a*/ 	.short	(.L_25 - .L_24)
.L_24:
        /*006c*/ 	.word	0x00000000
        /*0070*/ 	.short	0x000a
        /*0072*/ 	.short	0x0050
        /*0074*/ 	.byte	0x00, 0xf4, 0x21, 0x00


	//----- nvinfo : EIATTR_KPARAM_INFO
	.align		4
.L_25:
        /*0078*/ 	.byte	0x04, 0x17
        /*007a*/ 	.short	(.L_27 - .L_26)
.L_26:
        /*007c*/ 	.word	0x00000000
        /*0080*/ 	.short	0x0009
        /*0082*/ 	.short	0x0048
        /*0084*/ 	.byte	0x00, 0xf4, 0x21, 0x00


	//----- nvinfo : EIATTR_KPARAM_INFO
	.align		4
.L_27:
        /*0088*/ 	.byte	0x04, 0x17
        /*008a*/ 	.short	(.L_29 - .L_28)
.L_28:
        /*008c*/ 	.word	0x00000000
        /*0090*/ 	.short	0x0008
        /*0092*/ 	.short	0x0040
        /*0094*/ 	.byte	0x00, 0xf4, 0x21, 0x00


	//----- nvinfo : EIATTR_KPARAM_INFO
	.align		4
.L_29:
        /*0098*/ 	.byte	0x04, 0x17
        /*009a*/ 	.short	(.L_31 - .L_30)
.L_30:
        /*009c*/ 	.word	0x00000000
        /*00a0*/ 	.short	0x0007
        /*00a2*/ 	.short	0x0038
        /*00a4*/ 	.byte	0x00, 0xf4, 0x21, 0x00


	//----- nvinfo : EIATTR_KPARAM_INFO
	.align		4
.L_31:
        /*00a8*/ 	.byte	0x04, 0x17
        /*00aa*/ 	.short	(.L_33 - .L_32)
.L_32:
        /*00ac*/ 	.word	0x00000000
        /*00b0*/ 	.short	0x0006
        /*00b2*/ 	.short	0x0030
        /*00b4*/ 	.byte	0x00, 0xf4, 0x21, 0x00


	//----- nvinfo : EIATTR_KPARAM_INFO
	.align		4
.L_33:
        /*00b8*/ 	.byte	0x04, 0x17
        /*00ba*/ 	.short	(.L_35 - .L_34)
.L_34:
        /*00bc*/ 	.word	0x00000000
        /*00c0*/ 	.short	0x0005
        /*00c2*/ 	.short	0x0028
        /*00c4*/ 	.byte	0x00, 0xf4, 0x21, 0x00


	//----- nvinfo : EIATTR_KPARAM_INFO
	.align		4
.L_35:
        /*00c8*/ 	.byte	0x04, 0x17
        /*00ca*/ 	.short	(.L_37 - .L_36)
.L_36:
        /*00cc*/ 	.word	0x00000000
        /*00d0*/ 	.short	0x0004
        /*00d2*/ 	.short	0x0020
        /*00d4*/ 	.byte	0x00, 0xf4, 0x21, 0x00


	//----- nvinfo : EIATTR_KPARAM_INFO
	.align		4
.L_37:
        /*00d8*/ 	.byte	0x04, 0x17
        /*00da*/ 	.short	(.L_39 - .L_38)
.L_38:
        /*00dc*/ 	.word	0x00000000
        /*00e0*/ 	.short	0x0003
        /*00e2*/ 	.short	0x0018
        /*00e4*/ 	.byte	0x00, 0xf4, 0x21, 0x00


	//----- nvinfo : EIATTR_KPARAM_INFO
	.align		4
.L_39:
        /*00e8*/ 	.byte	0x04, 0x17
        /*00ea*/ 	.short	(.L_41 - .L_40)
.L_40:
        /*00ec*/ 	.word	0x00000000
        /*00f0*/ 	.short	0x0002
        /*00f2*/ 	.short	0x0010
        /*00f4*/ 	.byte	0x00, 0xf4, 0x21, 0x00


	//----- nvinfo : EIATTR_KPARAM_INFO
	.align		4
.L_41:
        /*00f8*/ 	.byte	0x04, 0x17
        /*00fa*/ 	.short	(.L_43 - .L_42)
.L_42:
        /*00fc*/ 	.word	0x00000000
        /*0100*/ 	.short	0x0001
        /*0102*/ 	.short	0x0008
        /*0104*/ 	.byte	0x00, 0xf4, 0x21, 0x00


	//----- nvinfo : EIATTR_KPARAM_INFO
	.align		4
.L_43:
        /*0108*/ 	.byte	0x04, 0x17
        /*010a*/ 	.short	(.L_45 - .L_44)
.L_44:
        /*010c*/ 	.word	0x00000000
        /*0110*/ 	.short	0x0000
        /*0112*/ 	.short	0x0000
        /*0114*/ 	.byte	0x00, 0xf4, 0x21, 0x00


	//----- nvinfo : EIATTR_SPARSE_MMA_MASK
	.align		4
.L_45:
        /*0118*/ 	.byte	0x03, 0x50
        /*011a*/ 	.short	0x0000


	//----- nvinfo : EIATTR_MAXREG_COUNT
	.align		4
        /*011c*/ 	.byte	0x03, 0x1b
        /*011e*/ 	.short	0x00ff


	//----- nvinfo : EIATTR_EXIT_INSTR_OFFSETS
	.align		4
        /*0120*/ 	.byte	0x04, 0x1c
        /*0122*/ 	.short	(.L_47 - .L_46)


	//   ....[0]....
.L_46:
        /*0124*/ 	.word	0x00000da0


	//   ....[1]....
        /*0128*/ 	.word	0x00000dc0


	//----- nvinfo : EIATTR_REQNTID
	.align		4
.L_47:
        /*012c*/ 	.byte	0x04, 0x10
        /*012e*/ 	.short	(.L_49 - .L_48)
.L_48:
        /*0130*/ 	.word	0x00000080
        /*0134*/ 	.word	0x00000001
        /*0138*/ 	.word	0x00000001


	//----- nvinfo : EIATTR_CBANK_PARAM_SIZE
	.align		4
.L_49:
        /*013c*/ 	.byte	0x03, 0x19
        /*013e*/ 	.short	0x0080


	//----- nvinfo : EIATTR_PARAM_CBANK
	.align		4
        /*0140*/ 	.byte	0x04, 0x0a
        /*0142*/ 	.short	(.L_51 - .L_50)
	.align		4
.L_50:
        /*0144*/ 	.word	index@(.nv.constant0.triton_poi_fused_cat_relu_29)
        /*0148*/ 	.short	0x0210
        /*014a*/ 	.short	0x0080


	//----- nvinfo : EIATTR_SW_WAR
	.align		4
.L_51:
        /*014c*/ 	.byte	0x04, 0x36
        /*014e*/ 	.short	(.L_53 - .L_52)
.L_52:
        /*0150*/ 	.word	0x00000008
.L_53:


//--------------------- .nv.callgraph             --------------------------
	.section	.nv.callgraph,"",@"SHT_CUDA_CALLGRAPH"
	.align	4
	.sectionentsize	8
	.align		4
        /*0000*/ 	.word	0x00000000
	.align		4
        /*0004*/ 	.word	0xffffffff
	.align		4
        /*0008*/ 	.word	0x00000000
	.align		4
        /*000c*/ 	.word	0xfffffffe
	.align		4
        /*0010*/ 	.word	0x00000000
	.align		4
        /*0014*/ 	.word	0xfffffffd
	.align		4
        /*0018*/ 	.word	0x00000000
	.align		4
        /*001c*/ 	.word	0xfffffffc


//--------------------- .nv.constant4             --------------------------
	.section	.nv.constant4,"a",@progbits
	.align	8
	.align		8
.nv.constant4:
        /*0000*/ 	.dword	_$_str
	.align		8
        /*0008*/ 	.dword	_$_str_$_2


//--------------------- .text.triton_poi_fused_cat_relu_29 --------------------------
	.section	.text.triton_poi_fused_cat_relu_29,"ax",@progbits
	.align	128
        .global         triton_poi_fused_cat_relu_29
        .type           triton_poi_fused_cat_relu_29,@function
        .size           triton_poi_fused_cat_relu_29,(.L_x_1 - triton_poi_fused_cat_relu_29)
        .other          triton_poi_fused_cat_relu_29,@"STO_CUDA_ENTRY STV_DEFAULT"
triton_poi_fused_cat_relu_29:
.text.triton_poi_fused_cat_relu_29:
[----:B------:R-:W0:Y:S01]  /*0000*/  LDC R1, c[0x0][0x28] ;  /* 0x00000a00ff017b82 */ /* 0x000e220000000800 */
[----:B------:R-:W1:Y:S07]  /*0010*/  S2R R2, SR_TID.X ;  /* 0x0000000000027919 */ /* 0x000e6e0000002100 */
[----:B------:R-:W2:Y:S01]  /*0020*/  S2UR UR4, SR_CTAID.X ;  /* 0x00000000000479c3 */ /* 0x000ea20000002500 */
[----:B------:R-:W-:Y:S01]  /*0030*/  CS2R R14, SRZ ;  /* 0x00000000000e7805 */ /* 0x000fe2000001ff00 */
[----:B------:R-:W3:Y:S06]  /*0040*/  S2R R9, SR_CTAID.Y ;  /* 0x0000000000097919 */ /* 0x000eec0000002600 */
[----:B------:R-:W4:Y:S08]  /*0050*/  LDC.64 R16, c[0x0][0x230] ;  /* 0x00008c00ff107b82 */ /* 0x000f300000000a00 */
[----:B------:R-:W5:Y:S01]  /*0060*/  LDC.64 R10, c[0x0][0x220] ;  /* 0x00008800ff0a7b82 */ /* 0x000f620000000a00 */
[----:B--2---:R-:W-:-:S07]  /*0070*/  USHF.L.U32 UR4, UR4, 0x6, URZ ;  /* 0x0000000604047899 */ /* 0x004fce000800063f */
[----:B------:R-:W2:Y:S01]  /*0080*/  LDC.64 R12, c[0x0][0x228] ;  /* 0x00008a00ff0c7b82 */ /* 0x000ea20000000a00 */
[----:B-1----:R-:W-:Y:S01]  /*0090*/  IMAD.SHL.U32 R0, R2, 0x2, RZ ;  /* 0x0000000202007824 */ /* 0x002fe200078e00ff */
[----:B------:R-:W-:Y:S02]  /*00a0*/  SHF.R.U32.HI R3, RZ, 0x1, R2 ;  /* 0x00000001ff037819 */ /* 0x000fe40000011602 */
[----:B------:R-:W-:-:S04]  /*00b0*/  CS2R R6, SRZ ;  /* 0x0000000000067805 */ /* 0x000fc8000001ff00 */
[----:B------:R-:W1:Y:S01]  /*00c0*/  LDC.64 R24, c[0x0][0x210] ;  /* 0x00008400ff187b82 */ /* 0x000e620000000a00 */
[----:B------:R-:W-:Y:S02]  /*00d0*/  LOP3.LUT R0, R0, 0x2, RZ, 0xc0, !PT ;  /* 0x0000000200007812 */ /* 0x000fe400078ec0ff */
[----:B------:R-:W-:-:S03]  /*00e0*/  SGXT.U32 R3, R3, 0x6 ;  /* 0x000000060303781a */ /* 0x000fc60000000000 */
[----:B---3--:R-:W-:Y:S01]  /*00f0*/  IMAD R9, R9, 0x4, R0 ;  /* 0x0000000409097824 */ /* 0x008fe200078e0200 */
[----:B------:R-:W-:Y:S01]  /*0100*/  LOP3.LUT R3, R3, UR4, RZ, 0xfc, !PT ;  /* 0x0000000403037c12 */ /* 0x000fe2000f8efcff */
[----:B------:R-:W-:Y:S01]  /*0110*/  ULDC.64 UR4, c[0x0][0x208] ;  /* 0x0000820000047ab9 */ /* 0x000fe20000000a00 */
[----:B------:R-:W3:Y:S01]  /*0120*/  LDC.64 R32, c[0x0][0x248] ;  /* 0x00009200ff207b82 */ /* 0x000ee20000000a00 */
[----:B------:R-:W-:Y:S01]  /*0130*/  IMAD.HI R2, R9, 0x2e8ba2e9, RZ ;  /* 0x2e8ba2e909027827 */ /* 0x000fe200078e02ff */
[----:B------:R-:W-:-:S04]  /*0140*/  ISETP.GE.AND P0, PT, R3, 0x40, PT ;  /* 0x000000400300780c */ /* 0x000fc80003f06270 */
[----:B------:R-:W-:Y:S02]  /*0150*/  SHF.R.U32.HI R5, RZ, 0x1f, R2 ;  /* 0x0000001fff057819 */ /* 0x000fe40000011602 */
[----:B------:R-:W-:Y:S01]  /*0160*/  ISETP.LT.AND P1, PT, R9, 0x160, !P0 ;  /* 0x000001600900780c */ /* 0x000fe20004721270 */
[----:B------:R-:W1:Y:S01]  /*0170*/  LDC.64 R22, c[0x0][0x258] ;  /* 0x00009600ff167b82 */ /* 0x000e620000000a00 */
[----:B------:R-:W-:-:S05]  /*0180*/  LEA.HI.SX32 R2, R2, R5, 0x1c ;  /* 0x0000000502027211 */ /* 0x000fca00078fe2ff */
[----:B------:R-:W-:Y:S02]  /*0190*/  IMAD R0, R2, -0x58, R9 ;  /* 0xffffffa802007824 */ /* 0x000fe400078e0209 */
[----:B------:R-:W1:Y:S02]  /*01a0*/  LDC.64 R28, c[0x0][0x250] ;  /* 0x00009400ff1c7b82 */ /* 0x000e640000000a00 */
[C---:B------:R-:W-:Y:S02]  /*01b0*/  VIADD R26, R0.reuse, 0xffffffea ;  /* 0xffffffea001a7836 */ /* 0x040fe40000000000 */
[----:B----4-:R-:W-:-:S03]  /*01c0*/  IMAD.WIDE R16, R0, 0x4, R16 ;  /* 0x0000000400107825 */ /* 0x010fc600078e0210 */
[----:B------:R-:W-:Y:S01]  /*01d0*/  ISETP.LT.U32.AND P2, PT, R26, 0x16, P1 ;  /* 0x000000161a00780c */ /* 0x000fe20000f41070 */
[----:B------:R-:W4:-:S12]  /*01e0*/  LDC.64 R34, c[0x0][0x218] ;  /* 0x00008600ff227b82 */ /* 0x000f180000000a00 */
[----:B------:R-:W4:Y:S01]  /*01f0*/  @P2 LDG.E.EL.64 R14, desc[UR4][R16.64+-0x58] ;  /* 0xffffa804100e2981 */ /* 0x000f22000c2e1b00 */
[----:B------:R-:W-:Y:S02]  /*0200*/  IMAD R19, R2, 0x40, R3 ;  /* 0x0000004002137824 */ /* 0x000fe400078e0203 */
[----:B--2---:R-:W-:-:S04]  /*0210*/  IMAD.WIDE R12, R0, 0x4, R12 ;  /* 0x00000004000c7825 */ /* 0x004fc800078e020c */
[----:B------:R-:W-:-:S04]  /*0220*/  IMAD R19, R19, 0x16, RZ ;  /* 0x0000001613137824 */ /* 0x000fc800078e02ff */
[----:B------:R-:W-:-:S04]  /*0230*/  IMAD.IADD R5, R19, 0x1, R26 ;  /* 0x0000000113057824 */ /* 0x000fc800078e021a */
[----:B-----5:R-:W-:Y:S01]  /*0240*/  IMAD.WIDE R10, R5, 0x4, R10 ;  /* 0x00000004050a7825 */ /* 0x020fe200078e020a */
[----:B------:R-:W-:-:S04]  /*0250*/  CS2R R4, SRZ ;  /* 0x0000000000047805 */ /* 0x000fc8000001ff00 */
[----:B------:R2:W5:Y:S04]  /*0260*/  @P2 LDG.E.EL.64 R6, desc[UR4][R10.64] ;  /* 0x000000040a062981 */ /* 0x000568000c2e1b00 */
[----:B------:R-:W5:Y:S01]  /*0270*/  @P2 LDG.E.EL.64 R4, desc[UR4][R12.64+-0x58] ;  /* 0xffffa8040c042981 */ /* 0x000f62000c2e1b00 */
[----:B------:R-:W-:-:S04]  /*0280*/  ISETP.LT.AND P0, PT, R0, 0x16, !P0 ;  /* 0x000000160000780c */ /* 0x000fc80004701270 */
[----:B------:R-:W-:Y:S01]  /*0290*/  ISETP.LT.AND P0, PT, R9, 0x160, P0 ;  /* 0x000001600900780c */ /* 0x000fe20000701270 */
[C---:B------:R-:W-:Y:S02]  /*02a0*/  IMAD.IADD R21, R0.reuse, 0x1, R19 ;  /* 0x0000000100157824 */ /* 0x040fe400078e0213 */
[C---:B------:R-:W-:Y:S02]  /*02b0*/  VIADD R18, R0.reuse, 0xffffffd4 ;  /* 0xffffffd400127836 */ /* 0x040fe40000000000 */
[----:B------:R-:W-:Y:S01]  /*02c0*/  VIADD R8, R0, 0xffffffbe ;  /* 0xffffffbe00087836 */ /* 0x000fe20000000000 */
[----:B--2---:R-:W-:Y:S01]  /*02d0*/  CS2R R10, SRZ ;  /* 0x00000000000a7805 */ /* 0x004fe2000001ff00 */
[----:B-1----:R-:W-:-:S04]  /*02e0*/  IMAD.WIDE R20, R21, 0x4, R24 ;  /* 0x0000000415147825 */ /* 0x002fc800078e0218 */
[C---:B0-----:R-:W-:Y:S02]  /*02f0*/  IMAD.IADD R17, R19.reuse, 0x1, R8 ;  /* 0x0000000113117824 */ /* 0x041fe400078e0208 */
[----:B------:R-:W-:Y:S01]  /*0300*/  IMAD.IADD R27, R19, 0x1, R18 ;  /* 0x00000001131b7824 */ /* 0x000fe200078e0212 */
[----:B------:R0:W2:Y:S01]  /*0310*/  @P0 LDG.E.EL.64 R10, desc[UR4][R20.64] ;  /* 0x00000004140a0981 */ /* 0x0000a2000c2e1b00 */
[----:B------:R-:W-:Y:S02]  /*0320*/  ISETP.GT.AND P4, PT, R0, 0x41, P1 ;  /* 0x000000410000780c */ /* 0x000fe40000f84270 */
[----:B------:R-:W-:Y:S01]  /*0330*/  ISETP.LT.U32.AND P3, PT, R18, 0x16, P1 ;  /* 0x000000161200780c */ /* 0x000fe20000f61070 */
[----:B---3--:R-:W-:-:S04]  /*0340*/  IMAD.WIDE R32, R27, 0x4, R32 ;  /* 0x000000041b207825 */ /* 0x008fc800078e0220 */
[----:B0-----:R-:W-:Y:S02]  /*0350*/  IMAD.MOV.U32 R20, RZ, RZ, 0x3e800000 ;  /* 0x3e800000ff147424 */ /* 0x001fe400078e00ff */
[----:B------:R-:W-:Y:S01]  /*0360*/  IMAD.WIDE R24, R27, 0x4, R24 ;  /* 0x000000041b187825 */ /* 0x000fe200078e0218 */
[----:B------:R-:W-:-:S03]  /*0370*/  CS2R R12, SRZ ;  /* 0x00000000000c7805 */ /* 0x000fc6000001ff00 */
[----:B------:R-:W-:-:S03]  /*0380*/  IMAD.WIDE R22, R0, 0x4, R22 ;  /* 0x0000000400167825 */ /* 0x000fc600078e0216 */
[----:B------:R0:W3:Y:S01]  /*0390*/  @P3 LDG.E.EL.64 R12, desc[UR4][R24.64] ;  /* 0x00000004180c3981 */ /* 0x0000e2000c2e1b00 */
[----:B------:R-:W-:Y:S01]  /*03a0*/  IMAD.WIDE R28, R17, 0x4, R28 ;  /* 0x00000004111c7825 */ /* 0x000fe200078e021c */
[----:B0-----:R-:W0:Y:S01]  /*03b0*/  LDC.64 R24, c[0x0][0x238] ;  /* 0x00008e00ff187b82 */ /* 0x001e220000000a00 */
[----:B------:R-:W-:-:S06]  /*03c0*/  CS2R R8, SRZ ;  /* 0x0000000000087805 */ /* 0x000fcc000001ff00 */
[----:B------:R-:W2:Y:S01]  /*03d0*/  @P3 LDG.E.EL.64 R8, desc[UR4][R32.64] ;  /* 0x0000000420083981 */ /* 0x000ea2000c2e1b00 */
[----:B0-----:R-:W-:Y:S01]  /*03e0*/  IMAD.WIDE R24, R0, 0x4, R24 ;  /* 0x0000000400187825 */ /* 0x001fe200078e0218 */
[----:B----4-:R-:W-:-:S05]  /*03f0*/  SEL R14, R14, RZ, P2 ;  /* 0x000000ff0e0e7207 */ /* 0x010fca0001000000 */
[----:B------:R-:W-:-:S06]  /*0400*/  FADD R30, R14, 0.0010000000474974513054 ;  /* 0x3a83126f0e1e7421 */ /* 0x000fcc0000000000 */
[----:B------:R-:W0:Y:S01]  /*0410*/  MUFU.SQRT R30, R30 ;  /* 0x0000001e001e7308 */ /* 0x000e220000002000 */
[----:B------:R-:W-:-:S05]  /*0420*/  SEL R16, R15, RZ, P2 ;  /* 0x000000ff0f107207 */ /* 0x000fca0001000000 */
[----:B------:R-:W-:-:S04]  /*0430*/  FADD R19, R16, 0.0010000000474974513054 ;  /* 0x3a83126f10137421 */ /* 0x000fc80000000000 */
[----:B------:R-:W1:Y:S01]  /*0440*/  MUFU.SQRT R21, R19 ;  /* 0x0000001300157308 */ /* 0x000e620000002000 */
[C---:B0-----:R-:W-:Y:S02]  /*0450*/  FSETP.GT.AND P5, PT, R30.reuse, 8.50705917302346158658e+37, PT ;  /* 0x7e8000001e00780b */ /* 0x041fe40003fa4000 */
[----:B------:R-:W-:Y:S02]  /*0460*/  FSETP.GEU.AND P6, PT, R30, 1.175494350822287508e-38, PT ;  /* 0x008000001e00780b */ /* 0x000fe40003fce000 */
[----:B------:R-:W-:Y:S02]  /*0470*/  CS2R R14, SRZ ;  /* 0x00000000000e7805 */ /* 0x000fe4000001ff00 */
[----:B------:R-:W-:-:S04]  /*0480*/  FSEL R27, R20, 1, P5 ;  /* 0x3f800000141b7808 */ /* 0x000fc80002800000 */
[----:B------:R0:W4:Y:S03]  /*0490*/  @P4 LDG.E.EL.64 R14, desc[UR4][R22.64+-0x108] ;  /* 0xfffef804160e4981 */ /* 0x000126000c2e1b00 */
[----:B------:R-:W-:Y:S01]  /*04a0*/  @P5 FMUL R30, R30, 0.25 ;  /* 0x3e8000001e1e5820 */ /* 0x000fe20000400000 */
[----:B-1----:R-:W-:Y:S01]  /*04b0*/  FSETP.GT.AND P5, PT, R21, 8.50705917302346158658e+37, PT ;  /* 0x7e8000001500780b */ /* 0x002fe20003fa4000 */
[----:B------:R-:W-:Y:S02]  /*04c0*/  @!P6 FMUL R27, R27, 16777216 ;  /* 0x4b8000001b1be820 */ /* 0x000fe40000400000 */
[----:B------:R-:W-:Y:S01]  /*04d0*/  @!P6 FMUL R30, R30, 16777216 ;  /* 0x4b8000001e1ee820 */ /* 0x000fe20000400000 */
[----:B------:R-:W-:-:S03]  /*04e0*/  FSETP.GEU.AND P6, PT, R21, 1.175494350822287508e-38, PT ;  /* 0x008000001500780b */ /* 0x000fc60003fce000 */
[----:B0-----:R-:W0:Y:S01]  /*04f0*/  MUFU.RCP R22, R30 ;  /* 0x0000001e00167308 */ /* 0x001e220000001000 */
[----:B------:R-:W-:-:S05]  /*0500*/  CS2R R16, SRZ ;  /* 0x0000000000107805 */ /* 0x000fca000001ff00 */
[----:B------:R-:W-:Y:S01]  /*0510*/  @P5 FMUL R21, R21, 0.25 ;  /* 0x3e80000015155820 */ /* 0x000fe20000400000 */
[----:B------:R1:W3:Y:S03]  /*0520*/  @P4 LDG.E.EL.64 R16, desc[UR4][R28.64] ;  /* 0x000000041c104981 */ /* 0x0002e6000c2e1b00 */
[----:B------:R-:W-:Y:S01]  /*0530*/  @!P6 FMUL R21, R21, 16777216 ;  /* 0x4b8000001515e820 */ /* 0x000fe20000400000 */
[----:B0-----:R-:W-:Y:S01]  /*0540*/  FMUL R27, R22, R27 ;  /* 0x0000001b161b7220 */ /* 0x001fe20000400000 */
[----:B-1----:R-:W-:Y:S01]  /*0550*/  SHF.R.S32.HI R28, RZ, 0x1f, R3 ;  /* 0x0000001fff1c7819 */ /* 0x002fe20000011403 */
[----:B------:R-:W0:Y:S03]  /*0560*/  LDC.64 R22, c[0x0][0x240] ;  /* 0x00009000ff167b82 */ /* 0x000e260000000a00 */
[----:B------:R-:W1:Y:S01]  /*0570*/  MUFU.RCP R21, R21 ;  /* 0x0000001500157308 */ /* 0x000e620000001000 */
[----:B------:R-:W-:-:S02]  /*0580*/  LEA.HI R28, R28, R3, RZ, 0x3 ;  /* 0x000000031c1c7211 */ /* 0x000fc400078f18ff */
[----:B------:R-:W-:Y:S02]  /*0590*/  FSEL R20, R20, 1, P5 ;  /* 0x3f80000014147808 */ /* 0x000fe40002800000 */
[----:B------:R-:W-:Y:S02]  /*05a0*/  LOP3.LUT R30, R28, 0x7ffffff8, RZ, 0xc0, !PT ;  /* 0x7ffffff81c1e7812 */ /* 0x000fe400078ec0ff */
[----:B------:R-:W-:Y:S02]  /*05b0*/  ISETP.GE.U32.AND P5, PT, R18, 0x16, PT ;  /* 0x000000161200780c */ /* 0x000fe40003fa6070 */
[----:B------:R-:W-:Y:S02]  /*05c0*/  CS2R R18, SRZ ;  /* 0x0000000000127805 */ /* 0x000fe4000001ff00 */
[----:B-----5:R-:W-:Y:S01]  /*05d0*/  SEL R32, R5, RZ, P2 ;  /* 0x000000ff05207207 */ /* 0x020fe20001000000 */
[----:B------:R-:W-:Y:S01]  /*05e0*/  @!P6 FMUL R20, R20, 16777216 ;  /* 0x4b8000001414e820 */ /* 0x000fe20000400000 */
[----:B------:R-:W-:Y:S01]  /*05f0*/  SEL R7, R7, RZ, P2 ;  /* 0x000000ff07077207 */ /* 0x000fe20001000000 */
[----:B------:R-:W-:Y:S01]  /*0600*/  IMAD.IADD R5, R3, 0x1, -R30 ;  /* 0x0000000103057824 */ /* 0x000fe200078e0a1e */
[----:B------:R5:W3:Y:S01]  /*0610*/  @P2 LDG.E.EL.64 R18, desc[UR4][R24.64+-0x58] ;  /* 0xffffa80418122981 */ /* 0x000ae2000c2e1b00 */
[----:B-1----:R-:W-:-:S02]  /*0620*/  FMUL R20, R21, R20 ;  /* 0x0000001415147220 */ /* 0x002fc40000400000 */
[----:B------:R-:W-:Y:S02]  /*0630*/  IMAD R5, R2, 0x51, R5 ;  /* 0x0000005102057824 */ /* 0x000fe400078e0205 */
[----:B------:R-:W-:Y:S01]  /*0640*/  FADD R21, R7, -R32 ;  /* 0x8000002007157221 */ /* 0x000fe20000000000 */
[----:B--2---:R-:W-:Y:S01]  /*0650*/  SEL R8, R8, RZ, P3 ;  /* 0x000000ff08087207 */ /* 0x004fe20001800000 */
[----:B------:R-:W1:Y:S01]  /*0660*/  LDC.64 R32, c[0x0][0x260] ;  /* 0x00009800ff207b82 */ /* 0x000e620000000a00 */
[----:B-----5:R-:W-:Y:S02]  /*0670*/  IMAD.MOV.U32 R24, RZ, RZ, 0x16 ;  /* 0x00000016ff187424 */ /* 0x020fe400078e00ff */
[----:B0-----:R-:W-:-:S05]  /*0680*/  IMAD.WIDE R22, R0, 0x4, R22 ;  /* 0x0000000400167825 */ /* 0x001fca00078e0216 */
[----:B------:R-:W0:Y:S01]  /*0690*/  LDC.64 R30, c[0x0][0x268] ;  /* 0x00009a00ff1e7b82 */ /* 0x000e220000000a00 */
[----:B------:R-:W-:Y:S02]  /*06a0*/  IMAD R24, R5, R24, 0xdc ;  /* 0x000000dc05187424 */ /* 0x000fe400078e0218 */
[----:B------:R-:W-:Y:S01]  /*06b0*/  FMUL R5, R20, R21 ;  /* 0x0000001514057220 */ /* 0x000fe20000400000 */
[----:B------:R-:W-:-:S06]  /*06c0*/  CS2R R20, SRZ ;  /* 0x0000000000147805 */ /* 0x000fcc000001ff00 */
[----:B------:R-:W2:Y:S01]  /*06d0*/  @P2 LDG.E.EL.64 R20, desc[UR4][R22.64+-0x58] ;  /* 0xffffa80416142981 */ /* 0x000ea2000c2e1b00 */
[----:B------:R-:W-:-:S05]  /*06e0*/  SHF.R.S32.HI R7, RZ, 0x3, R28 ;  /* 0x00000003ff077819 */ /* 0x000fca000001141c */
[----:B------:R-:W-:Y:S02]  /*06f0*/  IMAD R7, R7, 0xc6, R24 ;  /* 0x000000c607077824 */ /* 0x000fe400078e0218 */
[----:B-1----:R-:W-:Y:S01]  /*0700*/  IMAD.WIDE R32, R0, 0x4, R32 ;  /* 0x0000000400207825 */ /* 0x002fe200078e0220 */
[----:B---3--:R-:W-:Y:S02]  /*0710*/  SEL R24, R19, RZ, P2 ;  /* 0x000000ff13187207 */ /* 0x008fe40001000000 */
[----:B------:R-:W-:Y:S01]  /*0720*/  SEL R19, R9, RZ, P3 ;  /* 0x000000ff09137207 */ /* 0x000fe20001800000 */
[----:B------:R-:W-:Y:S01]  /*0730*/  IMAD.IADD R9, R26, 0x1, R7 ;  /* 0x000000011a097824 */ /* 0x000fe200078e0207 */
[----:B--2---:R-:W-:-:S05]  /*0740*/  SEL R21, R21, RZ, P2 ;  /* 0x000000ff15157207 */ /* 0x004fca0001000000 */
[----:B------:R-:W-:Y:S01]  /*0750*/  FFMA R5, R24, R5, R21 ;  /* 0x0000000518057223 */ /* 0x000fe20000000015 */
[----:B------:R-:W-:-:S05]  /*0760*/  SEL R24, R13, RZ, P3 ;  /* 0x000000ff0d187207 */ /* 0x000fca0001800000 */
[----:B------:R-:W-:Y:S01]  /*0770*/  FADD R7, R19, R24 ;  /* 0x0000001813077221 */ /* 0x000fe20000000000 */
[----:B------:R-:W-:-:S06]  /*0780*/  CS2R R24, SRZ ;  /* 0x0000000000187805 */ /* 0x000fcc000001ff00 */
[----:B------:R-:W2:Y:S01]  /*0790*/  @P4 LDG.E.EL.64 R24, desc[UR4][R32.64+-0x108] ;  /* 0xfffef80420184981 */ /* 0x000ea2000c2e1b00 */
[----:B------:R-:W-:Y:S01]  /*07a0*/  IMAD.WIDE R34, R9, 0x4, R34 ;  /* 0x0000000409227825 */ /* 0x000fe200078e0222 */
[----:B------:R-:W-:Y:S02]  /*07b0*/  SEL R9, R12, RZ, P3 ;  /* 0x000000ff0c097207 */ /* 0x000fe40001800000 */
[----:B------:R-:W-:Y:S02]  /*07c0*/  CS2R R22, SRZ ;  /* 0x0000000000167805 */ /* 0x000fe4000001ff00 */
[----:B----4-:R-:W-:Y:S02]  /*07d0*/  SEL R21, R14, RZ, P4 ;  /* 0x000000ff0e157207 */ /* 0x010fe40002000000 */
[----:B------:R-:W-:Y:S02]  /*07e0*/  SEL R17, R17, RZ, P4 ;  /* 0x000000ff11117207 */ /* 0x000fe40002000000 */
[----:B------:R1:W3:Y:S01]  /*07f0*/  @P2 LDG.E.EL.64 R22, desc[UR4][R34.64] ;  /* 0x0000000422162981 */ /* 0x0002e2000c2e1b00 */
[----:B------:R-:W-:-:S02]  /*0800*/  SEL R16, R16, RZ, P4 ;  /* 0x000000ff10107207 */ /* 0x000fc40002000000 */
[----:B-1----:R-:W-:Y:S02]  /*0810*/  SEL R34, R15, RZ, P4 ;  /* 0x000000ff0f227207 */ /* 0x002fe40002000000 */
[----:B------:R-:W1:Y:S03]  /*0820*/  LDC.64 R14, c[0x0][0x270] ;  /* 0x00009c00ff0e7b82 */ /* 0x000e660000000a00 */
[----:B------:R-:W-:Y:S01]  /*0830*/  FADD R19, R17, -R34 ;  /* 0x8000002211137221 */ /* 0x000fe20000000000 */
[----:B------:R-:W-:Y:S02]  /*0840*/  SEL R17, R4, RZ, P2 ;  /* 0x000000ff04117207 */ /* 0x000fe40001000000 */
[----:B------:R-:W-:Y:S01]  /*0850*/  SEL R4, R6, RZ, P2 ;  /* 0x000000ff06047207 */ /* 0x000fe20001000000 */
[----:B------:R-:W-:Y:S02]  /*0860*/  IMAD.MOV.U32 R6, RZ, RZ, 0x3e800000 ;  /* 0x3e800000ff067424 */ /* 0x000fe400078e00ff */
[----:B------:R-:W-:-:S02]  /*0870*/  FADD R21, R16, -R21 ;  /* 0x8000001510157221 */ /* 0x000fc40000000000 */
[----:B------:R-:W-:-:S04]  /*0880*/  FADD R4, R4, -R17 ;  /* 0x8000001104047221 */ /* 0x000fc80000000000 */
[----:B------:R-:W-:Y:S01]  /*0890*/  FMUL R27, R27, R4 ;  /* 0x000000041b1b7220 */ /* 0x000fe20000400000 */
[----:B------:R-:W-:-:S05]  /*08a0*/  LOP3.LUT R28, R28, 0x7ffffff8, RZ, 0xc0, !PT ;  /* 0x7ffffff81c1c7812 */ /* 0x000fca00078ec0ff */
[----:B------:R-:W-:Y:S02]  /*08b0*/  IMAD.IADD R29, R3, 0x1, -R28 ;  /* 0x00000001031d7824 */ /* 0x000fe400078e0a1c */
[----:B------:R-:W-:Y:S02]  /*08c0*/  IMAD.MOV.U32 R28, RZ, RZ, 0x16 ;  /* 0x00000016ff1c7424 */ /* 0x000fe400078e00ff */
[----:B------:R-:W-:Y:S02]  /*08d0*/  IMAD R29, R2, 0x51, R29 ;  /* 0x00000051021d7824 */ /* 0x000fe400078e021d */
[----:B------:R-:W-:Y:S02]  /*08e0*/  FADD R12, R8, R9 ;  /* 0x00000009080c7221 */ /* 0x000fe40000000000 */
[----:B------:R-:W-:Y:S01]  /*08f0*/  IMAD R29, R29, R28, 0xdc ;  /* 0x000000dc1d1d7424 */ /* 0x000fe200078e021c */
[----:B------:R-:W-:Y:S01]  /*0900*/  CS2R R8, SRZ ;  /* 0x0000000000087805 */ /* 0x000fe2000001ff00 */
[----:B0-----:R-:W-:-:S05]  /*0910*/  IMAD.WIDE R30, R0, 0x4, R30 ;  /* 0x00000004001e7825 */ /* 0x001fca00078e021e */
[----:B------:R-:W4:Y:S01]  /*0920*/  @P4 LDG.E.EL.64 R8, desc[UR4][R30.64+-0x108] ;  /* 0xfffef8041e084981 */ /* 0x000f22000c2e1b00 */
[----:B--2---:R-:W-:-:S05]  /*0930*/  SEL R24, R24, RZ, P4 ;  /* 0x000000ff18187207 */ /* 0x004fca0002000000 */
[----:B------:R-:W-:-:S04]  /*0940*/  FADD R24, R24, 0.0010000000474974513054 ;  /* 0x3a83126f18187421 */ /* 0x000fc80000000000 */
[----:B------:R-:W0:Y:S02]  /*0950*/  MUFU.SQRT R13, R24 ;  /* 0x00000018000d7308 */ /* 0x000e240000002000 */
[C---:B0-----:R-:W-:Y:S02]  /*0960*/  FSETP.GT.AND P3, PT, R13.reuse, 8.50705917302346158658e+37, PT ;  /* 0x7e8000000d00780b */ /* 0x041fe40003f64000 */
[----:B------:R-:W-:-:S11]  /*0970*/  FSETP.GEU.AND P6, PT, R13, 1.175494350822287508e-38, PT ;  /* 0x008000000d00780b */ /* 0x000fd60003fce000 */
[----:B------:R-:W-:-:S04]  /*0980*/  @P3 FMUL R13, R13, 0.25 ;  /* 0x3e8000000d0d3820 */ /* 0x000fc80000400000 */
[----:B------:R-:W-:-:S06]  /*0990*/  @!P6 FMUL R13, R13, 16777216 ;  /* 0x4b8000000d0de820 */ /* 0x000fcc0000400000 */
[----:B------:R-:W0:Y:S01]  /*09a0*/  MUFU.RCP R13, R13 ;  /* 0x0000000d000d7308 */ /* 0x000e220000001000 */
[----:B------:R-:W-:-:S05]  /*09b0*/  FSEL R16, R6, 1, P3 ;  /* 0x3f80000006107808 */ /* 0x000fca0001800000 */
[----:B------:R-:W-:-:S04]  /*09c0*/  @!P6 FMUL R16, R16, 16777216 ;  /* 0x4b8000001010e820 */ /* 0x000fc80000400000 */
[----:B0-----:R-:W-:Y:S01]  /*09d0*/  FMUL R4, R13, R16 ;  /* 0x000000100d047220 */ /* 0x001fe20000400000 */
[----:B-1----:R-:W-:Y:S01]  /*09e0*/  IMAD.WIDE R16, R0, 0x4, R14 ;  /* 0x0000000400107825 */ /* 0x002fe200078e020e */
[----:B------:R-:W-:Y:S02]  /*09f0*/  CS2R R14, SRZ ;  /* 0x00000000000e7805 */ /* 0x000fe4000001ff00 */
[----:B------:R-:W-:-:S04]  /*0a00*/  SHF.R.S32.HI R24, RZ, 0x1f, R3 ;  /* 0x0000001fff187819 */ /* 0x000fc80000011403 */
[----:B------:R0:W2:Y:S01]  /*0a10*/  @P4 LDG.E.EL.64 R14, desc[UR4][R16.64+-0x108] ;  /* 0xfffef804100e4981 */ /* 0x0000a2000c2e1b00 */
[----:B------:R-:W-:Y:S02]  /*0a20*/  SEL R25, R25, RZ, P4 ;  /* 0x000000ff19197207 */ /* 0x000fe40002000000 */
[----:B------:R-:W-:Y:S01]  /*0a30*/  LEA.HI R24, R24, R3, RZ, 0x3 ;  /* 0x0000000318187211 */ /* 0x000fe200078f18ff */
[----:B0-----:R-:W0:Y:S02]  /*0a40*/  LDC.64 R16, c[0x0][0x278] ;  /* 0x00009e00ff107b82 */ /* 0x001e240000000a00 */
[----:B------:R-:W-:Y:S01]  /*0a50*/  FADD R25, R25, 0.0010000000474974513054 ;  /* 0x3a83126f19197421 */ /* 0x000fe20000000000 */
[----:B------:R-:W-:-:S03]  /*0a60*/  SHF.R.S32.HI R24, RZ, 0x3, R24 ;  /* 0x00000003ff187819 */ /* 0x000fc60000011418 */
[----:B------:R1:W5:Y:S02]  /*0a70*/  MUFU.SQRT R13, R25 ;  /* 0x00000019000d7308 */ /* 0x0003640000002000 */
[----:B------:R-:W-:Y:S02]  /*0a80*/  IMAD R24, R24, 0xc6, R29 ;  /* 0x000000c618187824 */ /* 0x000fe400078e021d */
[----:B-1----:R-:W-:-:S04]  /*0a90*/  VIADD R25, R0, 0xffffffbe ;  /* 0xffffffbe00197836 */ /* 0x002fc80000000000 */
[----:B------:R-:W-:-:S04]  /*0aa0*/  IMAD.IADD R25, R24, 0x1, R25 ;  /* 0x0000000118197824 */ /* 0x000fc800078e0219 */
[----:B0-----:R-:W-:Y:S01]  /*0ab0*/  IMAD.WIDE R24, R25, 0x4, R16 ;  /* 0x0000000419187825 */ /* 0x001fe200078e0210 */
[----:B------:R-:W-:-:S06]  /*0ac0*/  CS2R R16, SRZ ;  /* 0x0000000000107805 */ /* 0x000fcc000001ff00 */
[----:B------:R-:W2:Y:S01]  /*0ad0*/  @P4 LDG.E.EL.64 R16, desc[UR4][R24.64] ;  /* 0x0000000418104981 */ /* 0x000ea2000c2e1b00 */
[C---:B-----5:R-:W-:Y:S02]  /*0ae0*/  FSETP.GT.AND P3, PT, R13.reuse, 8.50705917302346158658e+37, PT ;  /* 0x7e8000000d00780b */ /* 0x060fe40003f64000 */
[----:B------:R-:W-:-:S11]  /*0af0*/  FSETP.GEU.AND P6, PT, R13, 1.175494350822287508e-38, PT ;  /* 0x008000000d00780b */ /* 0x000fd60003fce000 */
[----:B------:R-:W-:-:S04]  /*0b00*/  @P3 FMUL R13, R13, 0.25 ;  /* 0x3e8000000d0d3820 */ /* 0x000fc80000400000 */
[----:B------:R-:W-:-:S06]  /*0b10*/  @!P6 FMUL R13, R13, 16777216 ;  /* 0x4b8000000d0de820 */ /* 0x000fcc0000400000 */
[----:B------:R-:W0:Y:S01]  /*0b20*/  MUFU.RCP R13, R13 ;  /* 0x0000000d000d7308 */ /* 0x000e220000001000 */
[----:B------:R-:W-:-:S05]  /*0b30*/  FSEL R6, R6, 1, P3 ;  /* 0x3f80000006067808 */ /* 0x000fca0001800000 */
[----:B------:R-:W-:Y:S01]  /*0b40*/  @!P6 FMUL R6, R6, 16777216 ;  /* 0x4b8000000606e820 */ /* 0x000fe20000400000 */
[----:B----4-:R-:W-:Y:S01]  /*0b50*/  SEL R8, R8, RZ, P4 ;  /* 0x000000ff08087207 */ /* 0x010fe20002000000 */
[----:B------:R-:W-:Y:S02]  /*0b60*/  FMUL R4, R21, R4 ;  /* 0x0000000415047220 */ /* 0x000fe40000400000 */
[----:B0-----:R-:W-:Y:S01]  /*0b70*/  FMUL R6, R13, R6 ;  /* 0x000000060d067220 */ /* 0x001fe20000400000 */
[----:B------:R-:W-:-:S03]  /*0b80*/  SEL R13, R9, RZ, P4 ;  /* 0x000000ff090d7207 */ /* 0x000fc60002000000 */
[----:B------:R-:W-:Y:S01]  /*0b90*/  FMUL R6, R19, R6 ;  /* 0x0000000613067220 */ /* 0x000fe20000400000 */
[----:B------:R-:W-:Y:S02]  /*0ba0*/  SEL R18, R18, RZ, P2 ;  /* 0x000000ff12127207 */ /* 0x000fe40001000000 */
[----:B------:R-:W-:Y:S02]  /*0bb0*/  SEL R21, R20, RZ, P2 ;  /* 0x000000ff14157207 */ /* 0x000fe40001000000 */
[----:B------:R-:W-:Y:S02]  /*0bc0*/  ISETP.GE.AND P3, PT, R0, 0x16, PT ;  /* 0x000000160000780c */ /* 0x000fe40003f66270 */
[----:B---3--:R-:W-:Y:S01]  /*0bd0*/  SEL R22, R22, RZ, P2 ;  /* 0x000000ff16167207 */ /* 0x008fe20001000000 */
[----:B------:R-:W-:-:S04]  /*0be0*/  FFMA R27, R18, R27, R21 ;  /* 0x0000001b121b7223 */ /* 0x000fc80000000015 */
[----:B------:R-:W-:Y:S01]  /*0bf0*/  FADD R27, R22, R27 ;  /* 0x0000001b161b7221 */ /* 0x000fe20000000000 */
[----:B------:R-:W-:Y:S01]  /*0c00*/  SEL R10, R10, RZ, P0 ;  /* 0x000000ff0a0a7207 */ /* 0x000fe20000000000 */
[----:B------:R-:W-:Y:S01]  /*0c10*/  IMAD R3, R3, 0x58, R0 ;  /* 0x0000005803037824 */ /* 0x000fe200078e0200 */
[----:B------:R-:W-:-:S03]  /*0c20*/  SEL R11, R11, RZ, P0 ;  /* 0x000000ff0b0b7207 */ /* 0x000fc60000000000 */
[----:B------:R-:W-:Y:S01]  /*0c30*/  IMAD R3, R2, 0x1600, R3 ;  /* 0x0000160002037824 */ /* 0x000fe200078e0203 */
[----:B--2---:R-:W-:Y:S02]  /*0c40*/  SEL R9, R14, RZ, P4 ;  /* 0x000000ff0e097207 */ /* 0x004fe40002000000 */
[----:B------:R-:W-:-:S03]  /*0c50*/  SEL R15, R15, RZ, P4 ;  /* 0x000000ff0f0f7207 */ /* 0x000fc60002000000 */
[----:B------:R-:W-:Y:S02]  /*0c60*/  FFMA R19, R4, R8, R9 ;  /* 0x0000000804137223 */ /* 0x000fe40000000009 */
[----:B------:R-:W0:Y:S01]  /*0c70*/  LDC.64 R8, c[0x0][0x280] ;  /* 0x0000a000ff087b82 */ /* 0x000e220000000a00 */
[----:B------:R-:W-:Y:S01]  /*0c80*/  FFMA R6, R6, R13, R15 ;  /* 0x0000000d06067223 */ /* 0x000fe2000000000f */
[----:B------:R-:W-:Y:S02]  /*0c90*/  SEL R4, R23, RZ, P2 ;  /* 0x000000ff17047207 */ /* 0x000fe40001000000 */
[----:B------:R-:W-:-:S03]  /*0ca0*/  ISETP.GT.AND P2, PT, R0, 0x41, PT ;  /* 0x000000410000780c */ /* 0x000fc60003f44270 */
[----:B------:R-:W-:Y:S01]  /*0cb0*/  FADD R4, R4, R5 ;  /* 0x0000000504047221 */ /* 0x000fe20000000000 */
[----:B------:R-:W-:Y:S02]  /*0cc0*/  SEL R16, R16, RZ, P4 ;  /* 0x000000ff10107207 */ /* 0x000fe40002000000 */
[----:B------:R-:W-:-:S03]  /*0cd0*/  SEL R17, R17, RZ, P4 ;  /* 0x000000ff11117207 */ /* 0x000fc60002000000 */
[----:B------:R-:W-:Y:S02]  /*0ce0*/  FADD R16, R19, R16 ;  /* 0x0000001013107221 */ /* 0x000fe40000000000 */
[----:B------:R-:W-:Y:S01]  /*0cf0*/  FADD R17, R6, R17 ;  /* 0x0000001106117221 */ /* 0x000fe20000000000 */
[----:B------:R-:W-:Y:S02]  /*0d00*/  ISETP.GE.U32.AND P4, PT, R26, 0x16, PT ;  /* 0x000000161a00780c */ /* 0x000fe40003f86070 */
[----:B------:R-:W-:Y:S02]  /*0d10*/  @P5 FSEL R12, R16, RZ, P2 ;  /* 0x000000ff100c5208 */ /* 0x000fe40001000000 */
[----:B------:R-:W-:Y:S02]  /*0d20*/  @P5 FSEL R7, R17, RZ, P2 ;  /* 0x000000ff11075208 */ /* 0x000fe40001000000 */
[----:B------:R-:W-:Y:S02]  /*0d30*/  @P3 FSEL R10, R27, R12, !P4 ;  /* 0x0000000c1b0a3208 */ /* 0x000fe40006000000 */
[----:B------:R-:W-:-:S02]  /*0d40*/  @P3 FSEL R11, R4, R7, !P4 ;  /* 0x00000007040b3208 */ /* 0x000fc40006000000 */
[C---:B------:R-:W-:Y:S02]  /*0d50*/  FSETP.GEU.AND P0, PT, R10.reuse, RZ, PT ;  /* 0x000000ff0a00720b */ /* 0x040fe40003f0e000 */
[----:B------:R-:W-:Y:S01]  /*0d60*/  FSETP.GEU.AND P2, PT, R11, RZ, PT ;  /* 0x000000ff0b00720b */ /* 0x000fe20003f4e000 */
[----:B0-----:R-:W-:Y:S01]  /*0d70*/  IMAD.WIDE R8, R3, 0x4, R8 ;  /* 0x0000000403087825 */ /* 0x001fe200078e0208 */
[----:B------:R-:W-:Y:S02]  /*0d80*/  FSEL R10, R10, RZ, P0 ;  /* 0x000000ff0a0a7208 */ /* 0x000fe40000000000 */
[----:B------:R-:W-:Y:S01]  /*0d90*/  FSEL R11, R11, RZ, P2 ;  /* 0x000000ff0b0b7208 */ /* 0x000fe20001000000 */
[----:B------:R-:W-:Y:S08]  /*0da0*/  @!P1 EXIT ;  /* 0x000000000000994d */ /* 0x000ff00003800000 */
[----:B------:R-:W-:Y:S01]  /*0db0*/  STG.E.64 desc[UR4][R8.64], R10 ;  /* 0x0000000a08007986 */ /* 0x000fe2000c101b04 */
[----:B------:R-:W-:Y:S05]  /*0dc0*/  EXIT ;  /* 0x000000000000794d */ /* 0x000fea0003800000 */
.L_x_0:
[----:B------:R-:W-:-:S00]  /*0dd0*/  BRA `(.L_x_0) ;  /* 0xfffffffc00fc7947 */ /* 0x000fc0000383ffff */
[----:B------:R-:W-:-:S00]  /*0de0*/  NOP ;  /* 0x0000000000007918 */ /* 0x000fc00000000000 */
        /* <DEDUP_REMOVED lines=9> */
.L_x_1:


//--------------------- .nv.global.init           --------------------------
	.section	.nv.global.init,"aw",@progbits
.nv.global.init:
	.type		_$_str,@object
	.size		_$_str,(_$_str_$_2 - _$_str)
_$_str:
        /*0000*/ 	.byte	0x5f, 0x5f, 0x43, 0x55, 0x44, 0x41, 0x5f, 0x46, 0x54, 0x5a, 0x00
	.type		_$_str_$_2,@object
	.size		_$_str_$_2,(.L_1 - _$_str_$_2)
_$_str_$_2:
        /*000b*/ 	.byte	0x5f, 0x5f, 0x43, 0x55, 0x44, 0x41, 0x5f, 0x50, 0x52, 0x45, 0x43, 0x5f, 0x53, 0x51, 0x52, 0x54
        /*001b*/ 	.byte	0x00
.L_1:


//--------------------- .nv.constant0.triton_poi_fused_cat_relu_29 --------------------------
	.section	.nv.constant0.triton_poi_fused_cat_relu_29,"a",@progbits
	.sectionflags	@""
	.align	4
.nv.constant0.triton_poi_fused_cat_relu_29:
	.zero		656
